//
// Generated by NVIDIA NVVM Compiler
//
// Compiler Build ID: CL-36424714
// Cuda compilation tools, release 13.0, V13.0.88
// Based on NVVM 20.0.0
//

.version 9.0
.target sm_100
.address_size 64

	// .globl	_Z29soft_capping_attention_kernelPfS_S_S_
.global .align 4 .b8 Q[256];
.global .align 4 .b8 K[256];
.global .align 4 .b8 V[256];
.global .align 4 .b8 scores[256];
.global .align 4 .b8 scaled[256];
.global .align 4 .b8 x_div_cap[256];
.global .align 4 .b8 two_x[256];
.global .align 4 .b8 exp_2x[256];
.global .align 4 .b8 exp_minus_1[256];
.global .align 4 .b8 exp_plus_1[256];
.global .align 4 .b8 tanh_x[256];
.global .align 4 .b8 capped_scores[256];
.global .align 4 .b8 row_sum[32];
.global .align 4 .b8 shifted[256];
.global .align 4 .b8 exp_scores[256];
.global .align 4 .b8 attn[256];
.global .align 4 .b8 output[256];

.visible .entry _Z29soft_capping_attention_kernelPfS_S_S_(
	.param .u64 .ptr .align 1 _Z29soft_capping_attention_kernelPfS_S_S__param_0,
	.param .u64 .ptr .align 1 _Z29soft_capping_attention_kernelPfS_S_S__param_1,
	.param .u64 .ptr .align 1 _Z29soft_capping_attention_kernelPfS_S_S__param_2,
	.param .u64 .ptr .align 1 _Z29soft_capping_attention_kernelPfS_S_S__param_3
)
{
	.reg .pred 	%p<15>;
	.reg .b32 	%r<13>;
	.reg .b32 	%f<103>;
	.reg .b64 	%rd<88>;

	ld.param.u64 	%rd2, [_Z29soft_capping_attention_kernelPfS_S_S__param_0];
	ld.param.u64 	%rd3, [_Z29soft_capping_attention_kernelPfS_S_S__param_1];
	ld.param.u64 	%rd4, [_Z29soft_capping_attention_kernelPfS_S_S__param_2];
	ld.param.u64 	%rd5, [_Z29soft_capping_attention_kernelPfS_S_S__param_3];
	mov.u32 	%r3, %tid.y;
	mov.u32 	%r4, %ctaid.y;
	mov.u32 	%r5, %ntid.y;
	mad.lo.s32 	%r1, %r4, %r5, %r3;
	mov.u32 	%r6, %tid.x;
	mov.u32 	%r7, %ctaid.x;
	mov.u32 	%r8, %ntid.x;
	mad.lo.s32 	%r2, %r7, %r8, %r6;
	setp.lt.u32 	%p3, %r1, 8;
	setp.lt.s32 	%p4, %r2, 8;
	and.pred  	%p1, %p3, %p4;
	not.pred 	%p5, %p1;
	@%p5 bra 	$L__BB0_2;
	cvta.to.global.u64 	%rd6, %rd2;
	cvta.to.global.u64 	%rd7, %rd3;
	cvta.to.global.u64 	%rd8, %rd4;
	shl.b32 	%r9, %r1, 3;
	add.s32 	%r10, %r9, %r2;
	mul.wide.s32 	%rd9, %r10, 4;
	add.s64 	%rd10, %rd6, %rd9;
	ld.global.f32 	%f1, [%rd10];
	mul.wide.u32 	%rd11, %r1, 32;
	mov.u64 	%rd12, Q;
	add.s64 	%rd13, %rd12, %rd11;
	mul.wide.s32 	%rd14, %r2, 4;
	add.s64 	%rd15, %rd13, %rd14;
	st.global.f32 	[%rd15], %f1;
	add.s64 	%rd16, %rd7, %rd9;
	ld.global.f32 	%f2, [%rd16];
	mov.u64 	%rd17, K;
	add.s64 	%rd18, %rd17, %rd14;
	add.s64 	%rd19, %rd18, %rd11;
	st.global.f32 	[%rd19], %f2;
	add.s64 	%rd20, %rd8, %rd9;
	ld.global.f32 	%f3, [%rd20];
	mov.u64 	%rd21, V;
	add.s64 	%rd22, %rd21, %rd11;
	add.s64 	%rd23, %rd22, %rd14;
	st.global.f32 	[%rd23], %f3;
	ld.global.f32 	%f4, [%rd13];
	ld.global.f32 	%f5, [%rd18];
	fma.rn.f32 	%f6, %f4, %f5, 0f00000000;
	ld.global.f32 	%f7, [%rd13+4];
	ld.global.f32 	%f8, [%rd18+32];
	fma.rn.f32 	%f9, %f7, %f8, %f6;
	ld.global.f32 	%f10, [%rd13+8];
	ld.global.f32 	%f11, [%rd18+64];
	fma.rn.f32 	%f12, %f10, %f11, %f9;
	ld.global.f32 	%f13, [%rd13+12];
	ld.global.f32 	%f14, [%rd18+96];
	fma.rn.f32 	%f15, %f13, %f14, %f12;
	ld.global.f32 	%f16, [%rd13+16];
	ld.global.f32 	%f17, [%rd18+128];
	fma.rn.f32 	%f18, %f16, %f17, %f15;
	ld.global.f32 	%f19, [%rd13+20];
	ld.global.f32 	%f20, [%rd18+160];
	fma.rn.f32 	%f21, %f19, %f20, %f18;
	ld.global.f32 	%f22, [%rd13+24];
	ld.global.f32 	%f23, [%rd18+192];
	fma.rn.f32 	%f24, %f22, %f23, %f21;
	ld.global.f32 	%f25, [%rd13+28];
	ld.global.f32 	%f26, [%rd18+224];
	fma.rn.f32 	%f27, %f25, %f26, %f24;
	mov.u64 	%rd24, scores;
	add.s64 	%rd25, %rd24, %rd11;
	add.s64 	%rd26, %rd25, %rd14;
	st.global.f32 	[%rd26], %f27;
	mul.f32 	%f28, %f27, 0f3EB504F3;
	mov.u64 	%rd27, scaled;
	add.s64 	%rd28, %rd27, %rd11;
	add.s64 	%rd29, %rd28, %rd14;
	st.global.f32 	[%rd29], %f28;
	div.rn.f32 	%f29, %f28, 0f42480000;
	mov.u64 	%rd30, x_div_cap;
	add.s64 	%rd31, %rd30, %rd11;
	add.s64 	%rd32, %rd31, %rd14;
	st.global.f32 	[%rd32], %f29;
	add.f32 	%f30, %f29, %f29;
	mov.u64 	%rd33, two_x;
	add.s64 	%rd34, %rd33, %rd11;
	add.s64 	%rd35, %rd34, %rd14;
	st.global.f32 	[%rd35], %f30;
	mul.f32 	%f31, %f30, 0f3FB8AA3B;
	ex2.approx.f32 	%f32, %f31;
	mov.u64 	%rd36, exp_2x;
	add.s64 	%rd37, %rd36, %rd11;
	add.s64 	%rd38, %rd37, %rd14;
	st.global.f32 	[%rd38], %f32;
	add.f32 	%f33, %f32, 0fBF800000;
	mov.u64 	%rd39, exp_minus_1;
	add.s64 	%rd40, %rd39, %rd11;
	add.s64 	%rd41, %rd40, %rd14;
	st.global.f32 	[%rd41], %f33;
	add.f32 	%f34, %f32, 0f3F800000;
	mov.u64 	%rd42, exp_plus_1;
	add.s64 	%rd43, %rd42, %rd11;
	add.s64 	%rd44, %rd43, %rd14;
	st.global.f32 	[%rd44], %f34;
	div.rn.f32 	%f35, %f33, %f34;
	mov.u64 	%rd45, tanh_x;
	add.s64 	%rd46, %rd45, %rd11;
	add.s64 	%rd47, %rd46, %rd14;
	st.global.f32 	[%rd47], %f35;
	mul.f32 	%f36, %f35, 0f42480000;
	mov.u64 	%rd48, capped_scores;
	add.s64 	%rd49, %rd48, %rd11;
	add.s64 	%rd50, %rd49, %rd14;
	st.global.f32 	[%rd50], %f36;
$L__BB0_2:
	setp.lt.u32 	%p6, %r1, 8;
	setp.eq.s32 	%p7, %r2, 0;
	and.pred  	%p2, %p7, %p6;
	mul.wide.u32 	%rd51, %r1, 4;
	mov.u64 	%rd52, row_sum;
	add.s64 	%rd1, %rd52, %rd51;
	not.pred 	%p8, %p2;
	@%p8 bra 	$L__BB0_4;
	mul.wide.u32 	%rd53, %r1, 32;
	mov.u64 	%rd54, capped_scores;
	add.s64 	%rd55, %rd54, %rd53;
	ld.global.f32 	%f37, [%rd55];
	add.f32 	%f38, %f37, 0f00000000;
	ld.global.f32 	%f39, [%rd55+4];
	add.f32 	%f40, %f38, %f39;
	ld.global.f32 	%f41, [%rd55+8];
	add.f32 	%f42, %f40, %f41;
	ld.global.f32 	%f43, [%rd55+12];
	add.f32 	%f44, %f42, %f43;
	ld.global.f32 	%f45, [%rd55+16];
	add.f32 	%f46, %f44, %f45;
	ld.global.f32 	%f47, [%rd55+20];
	add.f32 	%f48, %f46, %f47;
	ld.global.f32 	%f49, [%rd55+24];
	add.f32 	%f50, %f48, %f49;
	ld.global.f32 	%f51, [%rd55+28];
	add.f32 	%f52, %f50, %f51;
	st.global.f32 	[%rd1], %f52;
$L__BB0_4:
	setp.gt.u32 	%p9, %r1, 7;
	setp.gt.s32 	%p10, %r2, 0;
	or.pred  	%p11, %p9, %p10;
	@%p11 bra 	$L__BB0_6;
	mul.wide.s32 	%rd56, %r2, 4;
	add.s64 	%rd57, %rd1, %rd56;
	ld.global.f32 	%f53, [%rd57];
	mul.f32 	%f54, %f53, 0f3E000000;
	st.global.f32 	[%rd57], %f54;
$L__BB0_6:
	@%p5 bra 	$L__BB0_8;
	mul.wide.u32 	%rd58, %r1, 32;
	mov.u64 	%rd59, capped_scores;
	add.s64 	%rd60, %rd59, %rd58;
	mul.wide.s32 	%rd61, %r2, 4;
	add.s64 	%rd62, %rd60, %rd61;
	ld.global.f32 	%f55, [%rd62];
	ld.global.f32 	%f56, [%rd1];
	sub.f32 	%f57, %f55, %f56;
	mov.u64 	%rd63, shifted;
	add.s64 	%rd64, %rd63, %rd58;
	add.s64 	%rd65, %rd64, %rd61;
	st.global.f32 	[%rd65], %f57;
	mul.f32 	%f58, %f57, 0f3FB8AA3B;
	ex2.approx.f32 	%f59, %f58;
	mov.u64 	%rd66, exp_scores;
	add.s64 	%rd67, %rd66, %rd58;
	add.s64 	%rd68, %rd67, %rd61;
	st.global.f32 	[%rd68], %f59;
$L__BB0_8:
	@%p8 bra 	$L__BB0_10;
	mul.wide.u32 	%rd69, %r1, 32;
	mov.u64 	%rd70, exp_scores;
	add.s64 	%rd71, %rd70, %rd69;
	ld.global.f32 	%f60, [%rd71];
	add.f32 	%f61, %f60, 0f00000000;
	ld.global.f32 	%f62, [%rd71+4];
	add.f32 	%f63, %f61, %f62;
	ld.global.f32 	%f64, [%rd71+8];
	add.f32 	%f65, %f63, %f64;
	ld.global.f32 	%f66, [%rd71+12];
	add.f32 	%f67, %f65, %f66;
	ld.global.f32 	%f68, [%rd71+16];
	add.f32 	%f69, %f67, %f68;
	ld.global.f32 	%f70, [%rd71+20];
	add.f32 	%f71, %f69, %f70;
	ld.global.f32 	%f72, [%rd71+24];
	add.f32 	%f73, %f71, %f72;
	ld.global.f32 	%f74, [%rd71+28];
	add.f32 	%f75, %f73, %f74;
	st.global.f32 	[%rd1], %f75;
$L__BB0_10:
	@%p5 bra 	$L__BB0_12;
	mul.wide.u32 	%rd72, %r1, 32;
	mov.u64 	%rd73, exp_scores;
	add.s64 	%rd74, %rd73, %rd72;
	mul.wide.s32 	%rd75, %r2, 4;
	add.s64 	%rd76, %rd74, %rd75;
	ld.global.f32 	%f76, [%rd76];
	ld.global.f32 	%f77, [%rd1];
	div.rn.f32 	%f78, %f76, %f77;
	mov.u64 	%rd77, attn;
	add.s64 	%rd78, %rd77, %rd72;
	add.s64 	%rd79, %rd78, %rd75;
	st.global.f32 	[%rd79], %f78;
	mov.u64 	%rd80, V;
	add.s64 	%rd81, %rd80, %rd75;
	ld.global.f32 	%f79, [%rd78];
	ld.global.f32 	%f80, [%rd81];
	fma.rn.f32 	%f81, %f79, %f80, 0f00000000;
	ld.global.f32 	%f82, [%rd78+4];
	ld.global.f32 	%f83, [%rd81+32];
	fma.rn.f32 	%f84, %f82, %f83, %f81;
	ld.global.f32 	%f85, [%rd78+8];
	ld.global.f32 	%f86, [%rd81+64];
	fma.rn.f32 	%f87, %f85, %f86, %f84;
	ld.global.f32 	%f88, [%rd78+12];
	ld.global.f32 	%f89, [%rd81+96];
	fma.rn.f32 	%f90, %f88, %f89, %f87;
	ld.global.f32 	%f91, [%rd78+16];
	ld.global.f32 	%f92, [%rd81+128];
	fma.rn.f32 	%f93, %f91, %f92, %f90;
	ld.global.f32 	%f94, [%rd78+20];
	ld.global.f32 	%f95, [%rd81+160];
	fma.rn.f32 	%f96, %f94, %f95, %f93;
	ld.global.f32 	%f97, [%rd78+24];
	ld.global.f32 	%f98, [%rd81+192];
	fma.rn.f32 	%f99, %f97, %f98, %f96;
	ld.global.f32 	%f100, [%rd78+28];
	ld.global.f32 	%f101, [%rd81+224];
	fma.rn.f32 	%f102, %f100, %f101, %f99;
	mov.u64 	%rd82, output;
	add.s64 	%rd83, %rd82, %rd72;
	add.s64 	%rd84, %rd83, %rd75;
	st.global.f32 	[%rd84], %f102;
	shl.b32 	%r11, %r1, 3;
	add.s32 	%r12, %r11, %r2;
	cvta.to.global.u64 	%rd85, %rd5;
	mul.wide.s32 	%rd86, %r12, 4;
	add.s64 	%rd87, %rd85, %rd86;
	st.global.f32 	[%rd87], %f102;
$L__BB0_12:
	ret;

}


// ===== COMPILED SASS (sm_100) =====

	.target	sm_100

	.elftype	@"ET_EXEC"


//--------------------- .note.nv.tkinfo           --------------------------
	.section	.note.nv.tkinfo,"",@"SHT_NOTE"
	.sectionflags	@"SHF_NOTE_NV_TKINFO"
	.tkinfo
        /*0018*/ 	.word	0x00000002
        /*0030*/ 	.string	""
        /*0030*/ 	.string	"ptxas"
        /*0030*/ 	.string	"Cuda compilation tools, release 13.0, V13.0.88"
        /*0030*/ 	.string	"Build cuda_13.0.r13.0/compiler.36424714_0"
        /*0030*/ 	.string	"-arch sm_100 -m 64 "



//--------------------- .note.nv.cuinfo           --------------------------
	.section	.note.nv.cuinfo,"",@"SHT_NOTE"
	.sectionflags	@"SHF_NOTE_NV_CUINFO"
        /*0018*/ 	.short	0x0002
        /*001a*/ 	.short	0x0064
        /*001c*/ 	.short	0x0082
	.zero		2


//--------------------- .nv.info                  --------------------------
	.section	.nv.info,"",@"SHT_CUDA_INFO"
	.align	4


	//----- nvinfo : EIATTR_REGCOUNT
	.align		4
        /*0000*/ 	.byte	0x04, 0x2f
        /*0002*/ 	.short	(.L_18 - .L_17)
	.align		4
.L_17:
        /*0004*/ 	.word	index@(_Z29soft_capping_attention_kernelPfS_S_S_)
        /*0008*/ 	.word	0x0000001e


	//----- nvinfo : EIATTR_FRAME_SIZE
	.align		4
.L_18:
        /*000c*/ 	.byte	0x04, 0x11
        /*000e*/ 	.short	(.L_20 - .L_19)
	.align		4
.L_19:
        /*0010*/ 	.word	index@($__internal_0_$__cuda_sm3x_div_rn_noftz_f32_slowpath)
        /*0014*/ 	.word	0x00000000


	//----- nvinfo : EIATTR_FRAME_SIZE
	.align		4
.L_20:
        /*0018*/ 	.byte	0x04, 0x11
        /*001a*/ 	.short	(.L_22 - .L_21)
	.align		4
.L_21:
        /*001c*/ 	.word	index@(_Z29soft_capping_attention_kernelPfS_S_S_)
        /*0020*/ 	.word	0x00000000


	//----- nvinfo : EIATTR_MIN_STACK_SIZE
	.align		4
.L_22:
        /*0024*/ 	.byte	0x04, 0x12
        /*0026*/ 	.short	(.L_24 - .L_23)
	.align		4
.L_23:
        /*0028*/ 	.word	index@(_Z29soft_capping_attention_kernelPfS_S_S_)
        /*002c*/ 	.word	0x00000000
.L_24:


//--------------------- .nv.compat                --------------------------
	.section	.nv.compat,"",@"SHT_CUDA_COMPAT_INFO"
	.align	4
        /*0000*/ 	.byte	0x02, 0x09, 0x00, 0x00, 0x02, 0x02, 0x01, 0x00, 0x02, 0x05, 0x05, 0x00, 0x03, 0x07, 0x01, 0x01
        /*0010*/ 	.byte	0x02, 0x03, 0x00, 0x00, 0x02, 0x06, 0x01, 0x00, 0x04, 0x0b, 0x08, 0x00, 0x01, 0x00, 0x00, 0x00
        /*0020*/ 	.byte	0x00, 0x00, 0x00, 0x00


//--------------------- .nv.info._Z29soft_capping_attention_kernelPfS_S_S_ --------------------------
	.section	.nv.info._Z29soft_capping_attention_kernelPfS_S_S_,"",@"SHT_CUDA_INFO"
	.sectionflags	@""
	.align	4


	//----- nvinfo : EIATTR_CUDA_API_VERSION
	.align		4
        /*0000*/ 	.byte	0x04, 0x37
        /*0002*/ 	.short	(.L_26 - .L_25)
.L_25:
        /*0004*/ 	.word	0x00000082


	//----- nvinfo : EIATTR_KPARAM_INFO
	.align		4
.L_26:
        /*0008*/ 	.byte	0x04, 0x17
        /*000a*/ 	.short	(.L_28 - .L_27)
.L_27:
        /*000c*/ 	.word	0x00000000
        /*0010*/ 	.short	0x0003
        /*0012*/ 	.short	0x0018
        /*0014*/ 	.byte	0x00, 0xf5, 0x21, 0x00


	//----- nvinfo : EIATTR_KPARAM_INFO
	.align		4
.L_28:
        /*0018*/ 	.byte	0x04, 0x17
        /*001a*/ 	.short	(.L_30 - .L_29)
.L_29:
        /*001c*/ 	.word	0x00000000
        /*0020*/ 	.short	0x0002
        /*0022*/ 	.short	0x0010
        /*0024*/ 	.byte	0x00, 0xf5, 0x21, 0x00


	//----- nvinfo : EIATTR_KPARAM_INFO
	.align		4
.L_30:
        /*0028*/ 	.byte	0x04, 0x17
        /*002a*/ 	.short	(.L_32 - .L_31)
.L_31:
        /*002c*/ 	.word	0x00000000
        /*0030*/ 	.short	0x0001
        /*0032*/ 	.short	0x0008
        /*0034*/ 	.byte	0x00, 0xf5, 0x21, 0x00


	//----- nvinfo : EIATTR_KPARAM_INFO
	.align		4
.L_32:
        /*0038*/ 	.byte	0x04, 0x17
        /*003a*/ 	.short	(.L_34 - .L_33)
.L_33:
        /*003c*/ 	.word	0x00000000
        /*0040*/ 	.short	0x0000
        /*0042*/ 	.short	0x0000
        /*0044*/ 	.byte	0x00, 0xf5, 0x21, 0x00


	//----- nvinfo : EIATTR_SPARSE_MMA_MASK
	.align		4
.L_34:
        /*0048*/ 	.byte	0x03, 0x50
        /*004a*/ 	.short	0x0000


	//----- nvinfo : EIATTR_MAXREG_COUNT
	.align		4
        /*004c*/ 	.byte	0x03, 0x1b
        /*004e*/ 	.short	0x00ff


	//----- nvinfo : EIATTR_MERCURY_ISA_VERSION
	.align		4
        /*0050*/ 	.byte	0x03, 0x5f
        /*0052*/ 	.short	0x0101


	//----- nvinfo : EIATTR_VRC_CTA_INIT_COUNT
	.align		4
        /*0054*/ 	.byte	0x02, 0x4a
	.zero		1
	.zero		1


	//----- nvinfo : EIATTR_EXIT_INSTR_OFFSETS
	.align		4
        /*0058*/ 	.byte	0x04, 0x1c
        /*005a*/ 	.short	(.L_36 - .L_35)


	//   ....[0]....
.L_35:
        /*005c*/ 	.word	0x00000cf0


	//   ....[1]....
        /*0060*/ 	.word	0x00001090


	//----- nvinfo : EIATTR_CRS_STACK_SIZE
	.align		4
.L_36:
        /*0064*/ 	.byte	0x04, 0x1e
        /*0066*/ 	.short	(.L_38 - .L_37)
.L_37:
        /*0068*/ 	.word	0x00000000


	//----- nvinfo : EIATTR_CBANK_PARAM_SIZE
	.align		4
.L_38:
        /*006c*/ 	.byte	0x03, 0x19
        /*006e*/ 	.short	0x0020


	//----- nvinfo : EIATTR_PARAM_CBANK
	.align		4
        /*0070*/ 	.byte	0x04, 0x0a
        /*0072*/ 	.short	(.L_40 - .L_39)
	.align		4
.L_39:
        /*0074*/ 	.word	index@(.nv.constant0._Z29soft_capping_attention_kernelPfS_S_S_)
        /*0078*/ 	.short	0x0380
        /*007a*/ 	.short	0x0020


	//----- nvinfo : EIATTR_SW_WAR
	.align		4
.L_40:
        /*007c*/ 	.byte	0x04, 0x36
        /*007e*/ 	.short	(.L_42 - .L_41)
.L_41:
        /*0080*/ 	.word	0x00000008
.L_42:


//--------------------- .nv.callgraph             --------------------------
	.section	.nv.callgraph,"",@"SHT_CUDA_CALLGRAPH"
	.align	4
	.sectionentsize	8
	.align		4
        /*0000*/ 	.word	0x00000000
	.align		4
        /*0004*/ 	.word	0xffffffff
	.align		4
        /*0008*/ 	.word	0x00000000
	.align		4
        /*000c*/ 	.word	0xfffffffe
	.align		4
        /*0010*/ 	.word	0x00000000
	.align		4
        /*0014*/ 	.word	0xfffffffd
	.align		4
        /*0018*/ 	.word	0x00000000
	.align		4
        /*001c*/ 	.word	0xfffffffc


//--------------------- .nv.constant4             --------------------------
	.section	.nv.constant4,"a",@progbits
	.align	8
	.align		8
.nv.constant4:
        /*0000*/ 	.dword	Q
	.align		8
        /*0008*/ 	.dword	K
	.align		8
        /*0010*/ 	.dword	V
	.align		8
        /*0018*/ 	.dword	scores
	.align		8
        /*0020*/ 	.dword	scaled
	.align		8
        /*0028*/ 	.dword	x_div_cap
	.align		8
        /*0030*/ 	.dword	two_x
	.align		8
        /*0038*/ 	.dword	exp_2x
	.align		8
        /*0040*/ 	.dword	exp_minus_1
	.align		8
        /*0048*/ 	.dword	exp_plus_1
	.align		8
        /*0050*/ 	.dword	tanh_x
	.align		8
        /*0058*/ 	.dword	capped_scores
	.align		8
        /*0060*/ 	.dword	row_sum
	.align		8
        /*0068*/ 	.dword	shifted
	.align		8
        /*0070*/ 	.dword	exp_scores
	.align		8
        /*0078*/ 	.dword	attn
	.align		8
        /*0080*/ 	.dword	output


//--------------------- .text._Z29soft_capping_attention_kernelPfS_S_S_ --------------------------
	.section	.text._Z29soft_capping_attention_kernelPfS_S_S_,"ax",@progbits
	.align	128
        .global         _Z29soft_capping_attention_kernelPfS_S_S_
        .type           _Z29soft_capping_attention_kernelPfS_S_S_,@function
        .size           _Z29soft_capping_attention_kernelPfS_S_S_,(.L_x_22 - _Z29soft_capping_attention_kernelPfS_S_S_)
        .other          _Z29soft_capping_attention_kernelPfS_S_S_,@"STO_CUDA_ENTRY STV_DEFAULT"
_Z29soft_capping_attention_kernelPfS_S_S_:
.text._Z29soft_capping_attention_kernelPfS_S_S_:
[----:B------:R-:W-:Y:S01]  /*0000*/  LDC R1, c[0x0][0x37c] ;  /* 0x0000df00ff017b82 */ /* 0x000fe20000000800 */
[----:B------:R-:W0:Y:S07]  /*0010*/  S2R R2, SR_TID.X ;  /* 0x0000000000027919 */ /* 0x000e2e0000002100 */
[----:B------:R-:W1:Y:S01]  /*0020*/  LDC R0, c[0x0][0x364] ;  /* 0x0000d900ff007b82 */ /* 0x000e620000000800 */
[----:B------:R-:W-:Y:S01]  /*0030*/  BSSY.RECONVERGENT B0, `(.L_x_0) ;  /* 0x0000083000007945 */ /* 0x000fe20003800200 */
[----:B------:R-:W1:Y:S06]  /*0040*/  S2R R5, SR_TID.Y ;  /* 0x0000000000057919 */ /* 0x000e6c0000002200 */
[----:B------:R-:W0:Y:S08]  /*0050*/  S2UR UR4, SR_CTAID.X ;  /* 0x00000000000479c3 */ /* 0x000e300000002500 */
[----:B------:R-:W0:Y:S08]  /*0060*/  LDC R3, c[0x0][0x360] ;  /* 0x0000d800ff037b82 */ /* 0x000e300000000800 */
[----:B------:R-:W1:Y:S01]  /*0070*/  S2UR UR6, SR_CTAID.Y ;  /* 0x00000000000679c3 */ /* 0x000e620000002600 */
[----:B0-----:R-:W-:Y:S01]  /*0080*/  IMAD R2, R3, UR4, R2 ;  /* 0x0000000403027c24 */ /* 0x001fe2000f8e0202 */
[----:B------:R-:W0:Y:S04]  /*0090*/  LDCU.64 UR4, c[0x0][0x358] ;  /* 0x00006b00ff0477ac */ /* 0x000e280008000a00 */
[----:B------:R-:W-:Y:S01]  /*00a0*/  ISETP.GE.AND P1, PT, R2, 0x8, PT ;  /* 0x000000080200780c */ /* 0x000fe20003f26270 */
[----:B-1----:R-:W-:-:S05]  /*00b0*/  IMAD R5, R0, UR6, R5 ;  /* 0x0000000600057c24 */ /* 0x002fca000f8e0205 */
[----:B------:R-:W-:-:S13]  /*00c0*/  ISETP.LT.U32.AND P1, PT, R5, 0x8, !P1 ;  /* 0x000000080500780c */ /* 0x000fda0004f21070 */
[----:B0-----:R-:W-:Y:S05]  /*00d0*/  @!P1 BRA `(.L_x_1) ;  /* 0x0000000400e09947 */ /* 0x001fea0003800000 */
[----:B------:R-:W0:Y:S01]  /*00e0*/  LDC.64 R10, c[0x0][0x380] ;  /* 0x0000e000ff0a7b82 */ /* 0x000e220000000a00 */
[----:B------:R-:W-:-:S07]  /*00f0*/  LEA R3, R5, R2, 0x3 ;  /* 0x0000000205037211 */ /* 0x000fce00078e18ff */
[----:B------:R-:W1:Y:S08]  /*0100*/  LDC.64 R6, c[0x4][RZ] ;  /* 0x01000000ff067b82 */ /* 0x000e700000000a00 */
[----:B------:R-:W2:Y:S01]  /*0110*/  LDC.64 R14, c[0x0][0x388] ;  /* 0x0000e200ff0e7b82 */ /* 0x000ea20000000a00 */
[----:B0-----:R-:W-:-:S07]  /*0120*/  IMAD.WIDE R10, R3, 0x4, R10 ;  /* 0x00000004030a7825 */ /* 0x001fce00078e020a */
[----:B------:R-:W0:Y:S01]  /*0130*/  LDC.64 R8, c[0x4][0x8] ;  /* 0x01000200ff087b82 */ /* 0x000e220000000a00 */
[----:B------:R-:W3:Y:S01]  /*0140*/  LDG.E R21, desc[UR4][R10.64] ;  /* 0x000000040a157981 */ /* 0x000ee2000c1e1900 */
[----:B-1----:R-:W-:-:S06]  /*0150*/  IMAD.WIDE.U32 R6, R5, 0x20, R6 ;  /* 0x0000002005067825 */ /* 0x002fcc00078e0006 */
[----:B------:R-:W1:Y:S01]  /*0160*/  LDC.64 R16, c[0x0][0x390] ;  /* 0x0000e400ff107b82 */ /* 0x000e620000000a00 */
[----:B------:R-:W-:-:S07]  /*0170*/  IMAD.WIDE R12, R2, 0x4, R6 ;  /* 0x00000004020c7825 */ /* 0x000fce00078e0206 */
[----:B------:R-:W4:Y:S01]  /*0180*/  LDC.64 R18, c[0x4][0x10] ;  /* 0x01000400ff127b82 */ /* 0x000f220000000a00 */
[----:B--2---:R-:W-:Y:S01]  /*0190*/  IMAD.WIDE R14, R3, 0x4, R14 ;  /* 0x00000004030e7825 */ /* 0x004fe200078e020e */
[----:B---3--:R2:W-:Y:S05]  /*01a0*/  STG.E desc[UR4][R12.64], R21 ;  /* 0x000000150c007986 */ /* 0x0085ea000c101904 */
[----:B------:R-:W3:Y:S01]  /*01b0*/  LDG.E R15, desc[UR4][R14.64] ;  /* 0x000000040e0f7981 */ /* 0x000ee2000c1e1900 */
[----:B0-----:R-:W-:-:S04]  /*01c0*/  IMAD.WIDE R8, R2, 0x4, R8 ;  /* 0x0000000402087825 */ /* 0x001fc800078e0208 */
[----:B-1----:R-:W-:-:S04]  /*01d0*/  IMAD.WIDE R16, R3, 0x4, R16 ;  /* 0x0000000403107825 */ /* 0x002fc800078e0210 */
[----:B------:R-:W-:-:S05]  /*01e0*/  IMAD.WIDE.U32 R10, R5, 0x20, R8 ;  /* 0x00000020050a7825 */ /* 0x000fca00078e0008 */
[----:B---3--:R0:W-:Y:S04]  /*01f0*/  STG.E desc[UR4][R10.64], R15 ;  /* 0x0000000f0a007986 */ /* 0x0081e8000c101904 */
[----:B------:R-:W3:Y:S01]  /*0200*/  LDG.E R17, desc[UR4][R16.64] ;  /* 0x0000000410117981 */ /* 0x000ee2000c1e1900 */
[----:B----4-:R-:W-:-:S04]  /*0210*/  IMAD.WIDE.U32 R18, R5, 0x20, R18 ;  /* 0x0000002005127825 */ /* 0x010fc800078e0012 */
[----:B--2---:R-:W-:Y:S01]  /*0220*/  IMAD.WIDE R12, R2, 0x4, R18 ;  /* 0x00000004020c7825 */ /* 0x004fe200078e0212 */
[----:B0-----:R-:W0:Y:S04]  /*0230*/  LDC.64 R10, c[0x4][0x20] ;  /* 0x01000800ff0a7b82 */ /* 0x001e280000000a00 */
[----:B---3--:R1:W-:Y:S04]  /*0240*/  STG.E desc[UR4][R12.64], R17 ;  /* 0x000000110c007986 */ /* 0x0083e8000c101904 */
[----:B------:R-:W2:Y:S04]  /*0250*/  LDG.E R0, desc[UR4][R6.64] ;  /* 0x0000000406007981 */ /* 0x000ea8000c1e1900 */
[----:B------:R-:W2:Y:S04]  /*0260*/  LDG.E R21, desc[UR4][R8.64] ;  /* 0x0000000408157981 */ /* 0x000ea8000c1e1900 */
[----:B------:R-:W3:Y:S01]  /*0270*/  LDG.E R23, desc[UR4][R6.64+0x4] ;  /* 0x0000040406177981 */ /* 0x000ee2000c1e1900 */
[----:B-1----:R-:W1:Y:S03]  /*0280*/  LDC.64 R12, c[0x4][0x18] ;  /* 0x01000600ff0c7b82 */ /* 0x002e660000000a00 */
[----:B------:R-:W3:Y:S04]  /*0290*/  LDG.E R20, desc[UR4][R8.64+0x20] ;  /* 0x0000200408147981 */ /* 0x000ee8000c1e1900 */
[----:B------:R-:W4:Y:S04]  /*02a0*/  LDG.E R25, desc[UR4][R6.64+0x8] ;  /* 0x0000080406197981 */ /* 0x000f28000c1e1900 */
[----:B------:R-:W4:Y:S04]  /*02b0*/  LDG.E R22, desc[UR4][R8.64+0x40] ;  /* 0x0000400408167981 */ /* 0x000f28000c1e1900 */
[----:B------:R-:W5:Y:S04]  /*02c0*/  LDG.E R27, desc[UR4][R6.64+0xc] ;  /* 0x00000c04061b7981 */ /* 0x000f68000c1e1900 */
        /* <DEDUP_REMOVED lines=8> */
[----:B------:R-:W5:Y:S01]  /*0350*/  LDG.E R4, desc[UR4][R8.64+0xe0] ;  /* 0x0000e00408047981 */ /* 0x000f62000c1e1900 */
[C---:B-1----:R-:W-:Y:S01]  /*0360*/  IMAD.WIDE.U32 R12, R5.reuse, 0x20, R12 ;  /* 0x00000020050c7825 */ /* 0x042fe200078e000c */
[----:B------:R-:W-:Y:S03]  /*0370*/  BSSY.RECONVERGENT B1, `(.L_x_2) ;  /* 0x000001c000017945 */ /* 0x000fe60003800200 */
[----:B0-----:R-:W-:-:S04]  /*0380*/  IMAD.WIDE.U32 R10, R5, 0x20, R10 ;  /* 0x00000020050a7825 */ /* 0x001fc800078e000a */
[----:B------:R-:W-:-:S04]  /*0390*/  IMAD.WIDE R12, R2, 0x4, R12 ;  /* 0x00000004020c7825 */ /* 0x000fc800078e020c */
[----:B------:R-:W-:-:S04]  /*03a0*/  IMAD.WIDE R10, R2, 0x4, R10 ;  /* 0x00000004020a7825 */ /* 0x000fc800078e020a */
[----:B--2---:R-:W-:-:S04]  /*03b0*/  FFMA R0, R0, R21, RZ ;  /* 0x0000001500007223 */ /* 0x004fc800000000ff */
[----:B---3--:R-:W-:-:S04]  /*03c0*/  FFMA R0, R23, R20, R0 ;  /* 0x0000001417007223 */ /* 0x008fc80000000000 */
[----:B----4-:R-:W-:-:S04]  /*03d0*/  FFMA R0, R25, R22, R0 ;  /* 0x0000001619007223 */ /* 0x010fc80000000000 */
[----:B-----5:R-:W-:-:S04]  /*03e0*/  FFMA R27, R27, R24, R0 ;  /* 0x000000181b1b7223 */ /* 0x020fc80000000000 */
[----:B------:R-:W-:-:S04]  /*03f0*/  FFMA R19, R18, R19, R27 ;  /* 0x0000001312137223 */ /* 0x000fc8000000001b */
[----:B------:R-:W-:Y:S01]  /*0400*/  FFMA R17, R16, R17, R19 ;  /* 0x0000001110117223 */ /* 0x000fe20000000013 */
[----:B------:R-:W-:-:S03]  /*0410*/  HFMA2 R19, -RZ, RZ, 1.1591796875, -112.625 ;  /* 0x3ca3d70aff137431 */ /* 0x000fc600000001ff */
[----:B------:R-:W-:-:S04]  /*0420*/  FFMA R14, R14, R15, R17 ;  /* 0x0000000f0e0e7223 */ /* 0x000fc80000000011 */
[----:B------:R-:W-:Y:S01]  /*0430*/  FFMA R3, R3, R4, R14 ;  /* 0x0000000403037223 */ /* 0x000fe2000000000e */
[----:B------:R-:W-:-:S03]  /*0440*/  MOV R4, 0x42480000 ;  /* 0x4248000000047802 */ /* 0x000fc60000000f00 */
[----:B------:R-:W-:Y:S01]  /*0450*/  FMUL R0, R3, 0.35355338454246520996 ;  /* 0x3eb504f303007820 */ /* 0x000fe20000400000 */
[----:B------:R0:W-:Y:S01]  /*0460*/  STG.E desc[UR4][R12.64], R3 ;  /* 0x000000030c007986 */ /* 0x0001e2000c101904 */
[----:B------:R-:W-:Y:S02]  /*0470*/  FFMA R4, R19, -R4, 1 ;  /* 0x3f80000013047423 */ /* 0x000fe40000000804 */
[----:B------:R-:W1:Y:S01]  /*0480*/  FCHK P0, R0, 50 ;  /* 0x4248000000007902 */ /* 0x000e620000000000 */
[----:B------:R0:W-:Y:S01]  /*0490*/  STG.E desc[UR4][R10.64], R0 ;  /* 0x000000000a007986 */ /* 0x0001e2000c101904 */
[----:B------:R-:W-:-:S04]  /*04a0*/  FFMA R19, R4, R19, 0.019999999552965164185 ;  /* 0x3ca3d70a04137423 */ /* 0x000fc80000000013 */
[----:B------:R-:W-:-:S04]  /*04b0*/  FFMA R4, R0, R19, RZ ;  /* 0x0000001300047223 */ /* 0x000fc800000000ff */
[----:B------:R-:W-:-:S04]  /*04c0*/  FFMA R6, R4, -50, R0 ;  /* 0xc248000004067823 */ /* 0x000fc80000000000 */
[----:B------:R-:W-:Y:S01]  /*04d0*/  FFMA R19, R19, R6, R4 ;  /* 0x0000000613137223 */ /* 0x000fe20000000004 */
[----:B01----:R-:W-:Y:S06]  /*04e0*/  @!P0 BRA `(.L_x_3) ;  /* 0x0000000000108947 */ /* 0x003fec0003800000 */
[----:B------:R-:W-:Y:S02]  /*04f0*/  MOV R3, 0x42480000 ;  /* 0x4248000000037802 */ /* 0x000fe40000000f00 */
[----:B------:R-:W-:-:S07]  /*0500*/  MOV R4, 0x520 ;  /* 0x0000052000047802 */ /* 0x000fce0000000f00 */
[----:B------:R-:W-:Y:S05]  /*0510*/  CALL.REL.NOINC `($__internal_0_$__cuda_sm3x_div_rn_noftz_f32_slowpath) ;  /* 0x0000000800e07944 */ /* 0x000fea0003c00000 */
[----:B------:R-:W-:-:S07]  /*0520*/  MOV R19, R0 ;  /* 0x0000000000137202 */ /* 0x000fce0000000f00 */
.L_x_3:
[----:B------:R-:W-:Y:S05]  /*0530*/  BSYNC.RECONVERGENT B1 ;  /* 0x0000000000017941 */ /* 0x000fea0003800200 */
.L_x_2:
[----:B------:R-:W-:Y:S01]  /*0540*/  FADD R17, R19, R19 ;  /* 0x0000001313117221 */ /* 0x000fe20000000000 */
[----:B------:R-:W0:Y:S01]  /*0550*/  LDC.64 R8, c[0x4][0x28] ;  /* 0x01000a00ff087b82 */ /* 0x000e220000000a00 */
[----:B------:R-:W-:Y:S02]  /*0560*/  BSSY.RECONVERGENT B1, `(.L_x_4) ;  /* 0x0000026000017945 */ /* 0x000fe40003800200 */
[----:B------:R-:W-:-:S05]  /*0570*/  FMUL R0, R17, 1.4426950216293334961 ;  /* 0x3fb8aa3b11007820 */ /* 0x000fca0000400000 */
[C---:B------:R-:W-:Y:S01]  /*0580*/  FSETP.GEU.AND P0, PT, R0.reuse, -126, PT ;  /* 0xc2fc00000000780b */ /* 0x040fe20003f0e000 */
[----:B------:R-:W1:Y:S08]  /*0590*/  LDC.64 R14, c[0x4][0x30] ;  /* 0x01000c00ff0e7b82 */ /* 0x000e700000000a00 */
[----:B------:R-:W2:Y:S04]  /*05a0*/  LDC.64 R12, c[0x4][0x38] ;  /* 0x01000e00ff0c7b82 */ /* 0x000ea80000000a00 */
[----:B------:R-:W-:Y:S01]  /*05b0*/  @!P0 FMUL R0, R0, 0.5 ;  /* 0x3f00000000008820 */ /* 0x000fe20000400000 */
[----:B0-----:R-:W-:-:S03]  /*05c0*/  IMAD.WIDE.U32 R8, R5, 0x20, R8 ;  /* 0x0000002005087825 */ /* 0x001fc600078e0008 */
[----:B------:R-:W0:Y:S01]  /*05d0*/  MUFU.EX2 R16, R0 ;  /* 0x0000000000107308 */ /* 0x000e220000000800 */
[----:B------:R-:W3:Y:S01]  /*05e0*/  LDC.64 R10, c[0x4][0x40] ;  /* 0x01001000ff0a7b82 */ /* 0x000ee20000000a00 */
[----:B------:R-:W-:-:S07]  /*05f0*/  IMAD.WIDE R8, R2, 0x4, R8 ;  /* 0x0000000402087825 */ /* 0x000fce00078e0208 */
[----:B------:R-:W4:Y:S01]  /*0600*/  LDC.64 R6, c[0x4][0x48] ;  /* 0x01001200ff067b82 */ /* 0x000f220000000a00 */
[C---:B-1----:R-:W-:Y:S01]  /*0610*/  IMAD.WIDE.U32 R14, R5.reuse, 0x20, R14 ;  /* 0x00000020050e7825 */ /* 0x042fe200078e000e */
[----:B------:R1:W-:Y:S03]  /*0620*/  STG.E desc[UR4][R8.64], R19 ;  /* 0x0000001308007986 */ /* 0x0003e6000c101904 */
[----:B--2---:R-:W-:-:S04]  /*0630*/  IMAD.WIDE.U32 R12, R5, 0x20, R12 ;  /* 0x00000020050c7825 */ /* 0x004fc800078e000c */
[----:B0-----:R-:W-:Y:S01]  /*0640*/  @!P0 FMUL R16, R16, R16 ;  /* 0x0000001010108220 */ /* 0x001fe20000400000 */
[----:B------:R-:W-:-:S04]  /*0650*/  IMAD.WIDE R14, R2, 0x4, R14 ;  /* 0x00000004020e7825 */ /* 0x000fc800078e020e */
[C---:B------:R-:W-:Y:S01]  /*0660*/  FADD R3, R16.reuse, 1 ;  /* 0x3f80000010037421 */ /* 0x040fe20000000000 */
[----:B------:R-:W-:Y:S01]  /*0670*/  FADD R0, R16, -1 ;  /* 0xbf80000010007421 */ /* 0x000fe20000000000 */
[----:B------:R-:W-:Y:S02]  /*0680*/  IMAD.WIDE R12, R2, 0x4, R12 ;  /* 0x00000004020c7825 */ /* 0x000fe400078e020c */
[----:B------:R-:W0:Y:S01]  /*0690*/  MUFU.RCP R4, R3 ;  /* 0x0000000300047308 */ /* 0x000e220000001000 */
[----:B------:R1:W-:Y:S01]  /*06a0*/  STG.E desc[UR4][R14.64], R17 ;  /* 0x000000110e007986 */ /* 0x0003e2000c101904 */
[----:B---3--:R-:W-:-:S03]  /*06b0*/  IMAD.WIDE.U32 R10, R5, 0x20, R10 ;  /* 0x00000020050a7825 */ /* 0x008fc600078e000a */
[----:B------:R1:W-:Y:S01]  /*06c0*/  STG.E desc[UR4][R12.64], R16 ;  /* 0x000000100c007986 */ /* 0x0003e2000c101904 */
[----:B----4-:R-:W-:Y:S02]  /*06d0*/  IMAD.WIDE.U32 R6, R5, 0x20, R6 ;  /* 0x0000002005067825 */ /* 0x010fe400078e0006 */
[----:B------:R-:W2:Y:S02]  /*06e0*/  FCHK P0, R0, R3 ;  /* 0x0000000300007302 */ /* 0x000ea40000000000 */
[----:B------:R-:W-:-:S04]  /*06f0*/  IMAD.WIDE R10, R2, 0x4, R10 ;  /* 0x00000004020a7825 */ /* 0x000fc800078e020a */
[----:B------:R-:W-:Y:S01]  /*0700*/  IMAD.WIDE R6, R2, 0x4, R6 ;  /* 0x0000000402067825 */ /* 0x000fe200078e0206 */
[----:B------:R1:W-:Y:S03]  /*0710*/  STG.E desc[UR4][R10.64], R0 ;  /* 0x000000000a007986 */ /* 0x0003e6000c101904 */
[----:B0-----:R-:W-:Y:S01]  /*0720*/  FFMA R21, -R3, R4, 1 ;  /* 0x3f80000003157423 */ /* 0x001fe20000000104 */
[----:B------:R1:W-:Y:S03]  /*0730*/  STG.E desc[UR4][R6.64], R3 ;  /* 0x0000000306007986 */ /* 0x0003e6000c101904 */
[----:B------:R-:W-:-:S04]  /*0740*/  FFMA R21, R4, R21, R4 ;  /* 0x0000001504157223 */ /* 0x000fc80000000004 */
[----:B------:R-:W-:-:S04]  /*0750*/  FFMA R4, R0, R21, RZ ;  /* 0x0000001500047223 */ /* 0x000fc800000000ff */
[----:B------:R-:W-:-:S04]  /*0760*/  FFMA R18, -R3, R4, R0 ;  /* 0x0000000403127223 */ /* 0x000fc80000000100 */
[----:B------:R-:W-:Y:S01]  /*0770*/  FFMA R21, R21, R18, R4 ;  /* 0x0000001215157223 */ /* 0x000fe20000000004 */
[----:B-12---:R-:W-:Y:S06]  /*0780*/  @!P0 BRA `(.L_x_5) ;  /* 0x00000000000c8947 */ /* 0x006fec0003800000 */
[----:B------:R-:W-:-:S07]  /*0790*/  MOV R4, 0x7b0 ;  /* 0x000007b000047802 */ /* 0x000fce0000000f00 */
[----:B------:R-:W-:Y:S05]  /*07a0*/  CALL.REL.NOINC `($__internal_0_$__cuda_sm3x_div_rn_noftz_f32_slowpath) ;  /* 0x00000008003c7944 */ /* 0x000fea0003c00000 */
[----:B------:R-:W-:-:S07]  /*07b0*/  MOV R21, R0 ;  /* 0x0000000000157202 */ /* 0x000fce0000000f00 */
.L_x_5:
[----:B------:R-:W-:Y:S05]  /*07c0*/  BSYNC.RECONVERGENT B1 ;  /* 0x0000000000017941 */ /* 0x000fea0003800200 */
.L_x_4:
[----:B------:R-:W0:Y:S01]  /*07d0*/  LDC.64 R6, c[0x4][0x50] ;  /* 0x01001400ff067b82 */ /* 0x000e220000000a00 */
[----:B------:R-:W-:-:S07]  /*07e0*/  FMUL R3, R21, 50 ;  /* 0x4248000015037820 */ /* 0x000fce0000400000 */
[----:B------:R-:W1:Y:S01]  /*07f0*/  LDC.64 R8, c[0x4][0x58] ;  /* 0x01001600ff087b82 */ /* 0x000e620000000a00 */
[----:B0-----:R-:W-:-:S04]  /*0800*/  IMAD.WIDE.U32 R6, R5, 0x20, R6 ;  /* 0x0000002005067825 */ /* 0x001fc800078e0006 */
[----:B------:R-:W-:-:S04]  /*0810*/  IMAD.WIDE R6, R2, 0x4, R6 ;  /* 0x0000000402067825 */ /* 0x000fc800078e0206 */
[----:B-1----:R-:W-:Y:S01]  /*0820*/  IMAD.WIDE.U32 R8, R5, 0x20, R8 ;  /* 0x0000002005087825 */ /* 0x002fe200078e0008 */
[----:B------:R0:W-:Y:S03]  /*0830*/  STG.E desc[UR4][R6.64], R21 ;  /* 0x0000001506007986 */ /* 0x0001e6000c101904 */
[----:B------:R-:W-:-:S05]  /*0840*/  IMAD.WIDE R8, R2, 0x4, R8 ;  /* 0x0000000402087825 */ /* 0x000fca00078e0208 */
[----:B------:R0:W-:Y:S02]  /*0850*/  STG.E desc[UR4][R8.64], R3 ;  /* 0x0000000308007986 */ /* 0x0001e4000c101904 */
.L_x_1:
[----:B------:R-:W-:Y:S05]  /*0860*/  BSYNC.RECONVERGENT B0 ;  /* 0x0000000000007941 */ /* 0x000fea0003800200 */
.L_x_0:
[----:B------:R-:W-:-:S04]  /*0870*/  ISETP.GE.U32.AND P2, PT, R5, 0x8, PT ;  /* 0x000000080500780c */ /* 0x000fc80003f46070 */
[----:B------:R-:W-:-:S13]  /*0880*/  ISETP.EQ.AND P2, PT, R2, RZ, !P2 ;  /* 0x000000ff0200720c */ /* 0x000fda0005742270 */
[----:B0-----:R-:W0:Y:S02]  /*0890*/  @P2 LDC.64 R6, c[0x4][0x58] ;  /* 0x01001600ff062b82 */ /* 0x001e240000000a00 */
[----:B0-----:R-:W-:-:S06]  /*08a0*/  @P2 IMAD.WIDE.U32 R8, R5, 0x20, R6 ;  /* 0x0000002005082825 */ /* 0x001fcc00078e0006 */
[----:B------:R-:W0:Y:S01]  /*08b0*/  LDC.64 R6, c[0x4][0x60] ;  /* 0x01001800ff067b82 */ /* 0x000e220000000a00 */
[----:B------:R-:W2:Y:S04]  /*08c0*/  @P2 LDG.E R0, desc[UR4][R8.64] ;  /* 0x0000000408002981 */ /* 0x000ea8000c1e1900 */
[----:B------:R-:W3:Y:S04]  /*08d0*/  @P2 LDG.E R3, desc[UR4][R8.64+0x4] ;  /* 0x0000040408032981 */ /* 0x000ee8000c1e1900 */
[----:B------:R-:W4:Y:S04]  /*08e0*/  @P2 LDG.E R11, desc[UR4][R8.64+0x8] ;  /* 0x00000804080b2981 */ /* 0x000f28000c1e1900 */
[----:B------:R-:W5:Y:S04]  /*08f0*/  @P2 LDG.E R13, desc[UR4][R8.64+0xc] ;  /* 0x00000c04080d2981 */ /* 0x000f68000c1e1900 */
[----:B------:R-:W5:Y:S04]  /*0900*/  @P2 LDG.E R15, desc[UR4][R8.64+0x10] ;  /* 0x00001004080f2981 */ /* 0x000f68000c1e1900 */
[----:B------:R-:W5:Y:S04]  /*0910*/  @P2 LDG.E R17, desc[UR4][R8.64+0x14] ;  /* 0x0000140408112981 */ /* 0x000f68000c1e1900 */
[----:B------:R-:W5:Y:S04]  /*0920*/  @P2 LDG.E R19, desc[UR4][R8.64+0x18] ;  /* 0x0000180408132981 */ /* 0x000f68000c1e1900 */
[----:B------:R1:W5:Y:S01]  /*0930*/  @P2 LDG.E R21, desc[UR4][R8.64+0x1c] ;  /* 0x00001c0408152981 */ /* 0x000362000c1e1900 */
[----:B------:R-:W-:Y:S01]  /*0940*/  ISETP.GT.AND P0, PT, R2, RZ, PT ;  /* 0x000000ff0200720c */ /* 0x000fe20003f04270 */
[----:B0-----:R-:W-:-:S03]  /*0950*/  IMAD.WIDE.U32 R6, R5, 0x4, R6 ;  /* 0x0000000405067825 */ /* 0x001fc600078e0006 */
[----:B------:R-:W-:-:S13]  /*0960*/  ISETP.GT.U32.OR P0, PT, R5, 0x7, P0 ;  /* 0x000000070500780c */ /* 0x000fda0000704470 */
[----:B-1----:R-:W-:-:S04]  /*0970*/  @!P0 IMAD.WIDE R8, R2, 0x4, R6 ;  /* 0x0000000402088825 */ /* 0x002fc800078e0206 */
[----:B--2---:R-:W-:-:S04]  /*0980*/  @P2 FADD R0, RZ, R0 ;  /* 0x00000000ff002221 */ /* 0x004fc80000000000 */
[----:B---3--:R-:W-:-:S04]  /*0990*/  @P2 FADD R0, R0, R3 ;  /* 0x0000000300002221 */ /* 0x008fc80000000000 */
[----:B----4-:R-:W-:Y:S02]  /*09a0*/  @P2 FADD R0, R0, R11 ;  /* 0x0000000b00002221 */ /* 0x010fe40000000000 */
[----:B------:R-:W0:Y:S02]  /*09b0*/  @P1 LDC.64 R10, c[0x4][0x58] ;  /* 0x01001600ff0a1b82 */ /* 0x000e240000000a00 */
[----:B-----5:R-:W-:-:S04]  /*09c0*/  @P2 FADD R0, R0, R13 ;  /* 0x0000000d00002221 */ /* 0x020fc80000000000 */
[----:B------:R-:W-:Y:S02]  /*09d0*/  @P2 FADD R0, R0, R15 ;  /* 0x0000000f00002221 */ /* 0x000fe40000000000 */
[----:B------:R-:W1:Y:S02]  /*09e0*/  @P1 LDC.64 R12, c[0x4][0x70] ;  /* 0x01001c00ff0c1b82 */ /* 0x000e640000000a00 */
[----:B------:R-:W-:-:S04]  /*09f0*/  @P2 FADD R0, R0, R17 ;  /* 0x0000001100002221 */ /* 0x000fc80000000000 */
[----:B------:R-:W-:-:S04]  /*0a00*/  @P2 FADD R0, R0, R19 ;  /* 0x0000001300002221 */ /* 0x000fc80000000000 */
[----:B------:R-:W-:-:S05]  /*0a10*/  @P2 FADD R21, R0, R21 ;  /* 0x0000001500152221 */ /* 0x000fca0000000000 */
[----:B------:R-:W-:Y:S04]  /*0a20*/  @P2 STG.E desc[UR4][R6.64], R21 ;  /* 0x0000001506002986 */ /* 0x000fe8000c101904 */
[----:B------:R-:W2:Y:S01]  /*0a30*/  @!P0 LDG.E R0, desc[UR4][R8.64] ;  /* 0x0000000408008981 */ /* 0x000ea2000c1e1900 */
[----:B0-----:R-:W-:-:S04]  /*0a40*/  @P1 IMAD.WIDE.U32 R10, R5, 0x20, R10 ;  /* 0x00000020050a1825 */ /* 0x001fc800078e000a */
[----:B------:R-:W-:-:S04]  /*0a50*/  @P1 IMAD.WIDE R14, R2, 0x4, R10 ;  /* 0x00000004020e1825 */ /* 0x000fc800078e020a */
[----:B--2---:R-:W-:-:S05]  /*0a60*/  @!P0 FMUL R3, R0, 0.125 ;  /* 0x3e00000000038820 */ /* 0x004fca0000400000 */
[----:B------:R0:W-:Y:S04]  /*0a70*/  @!P0 STG.E desc[UR4][R8.64], R3 ;  /* 0x0000000308008986 */ /* 0x0001e8000c101904 */
[----:B------:R-:W2:Y:S04]  /*0a80*/  @P1 LDG.E R14, desc[UR4][R14.64] ;  /* 0x000000040e0e1981 */ /* 0x000ea8000c1e1900 */
[----:B------:R-:W2:Y:S01]  /*0a90*/  @P1 LDG.E R11, desc[UR4][R6.64] ;  /* 0x00000004060b1981 */ /* 0x000ea2000c1e1900 */
[----:B------:R-:W-:Y:S01]  /*0aa0*/  PLOP3.LUT P0, PT, PT, PT, PT, 0x80, 0x8 ;  /* 0x000000000008781c */ /* 0x000fe20003f0f070 */
[----:B------:R-:W-:Y:S01]  /*0ab0*/  BSSY.RECONVERGENT B0, `(.L_x_6) ;  /* 0x0000023000007945 */ /* 0x000fe20003800200 */
[----:B--2---:R-:W-:-:S02]  /*0ac0*/  @P1 FADD R17, R14, -R11 ;  /* 0x8000000b0e111221 */ /* 0x004fc40000000000 */
[----:B------:R-:W0:Y:S02]  /*0ad0*/  @P1 LDC.64 R10, c[0x4][0x68] ;  /* 0x01001a00ff0a1b82 */ /* 0x000e240000000a00 */
[----:B------:R-:W-:-:S05]  /*0ae0*/  @P1 FMUL R0, R17, 1.4426950216293334961 ;  /* 0x3fb8aa3b11001820 */ /* 0x000fca0000400000 */
[----:B------:R-:W-:-:S04]  /*0af0*/  @P1 FSETP.GEU.AND P3, PT, R0, -126, PT ;  /* 0xc2fc00000000180b */ /* 0x000fc80003f6e000 */
[----:B------:R-:W-:-:S13]  /*0b00*/  @P1 PLOP3.LUT P0, PT, P3, PT, PT, 0x80, 0x8 ;  /* 0x000000000008181c */ /* 0x000fda0001f0f070 */
[----:B------:R-:W-:Y:S01]  /*0b10*/  @!P0 FMUL R0, R0, 0.5 ;  /* 0x3f00000000008820 */ /* 0x000fe20000400000 */
[----:B0-----:R-:W-:-:S03]  /*0b20*/  @P1 IMAD.WIDE.U32 R8, R5, 0x20, R10 ;  /* 0x0000002005081825 */ /* 0x001fc600078e000a */
[----:B------:R-:W0:Y:S01]  /*0b30*/  @P1 MUFU.EX2 R3, R0 ;  /* 0x0000000000031308 */ /* 0x000e220000000800 */
[----:B-1----:R-:W-:-:S04]  /*0b40*/  @P1 IMAD.WIDE.U32 R10, R5, 0x20, R12 ;  /* 0x00000020050a1825 */ /* 0x002fc800078e000c */
[----:B------:R-:W-:-:S04]  /*0b50*/  @P1 IMAD.WIDE R8, R2, 0x4, R8 ;  /* 0x0000000402081825 */ /* 0x000fc800078e0208 */
[----:B------:R-:W-:Y:S01]  /*0b60*/  @P1 IMAD.WIDE R10, R2, 0x4, R10 ;  /* 0x00000004020a1825 */ /* 0x000fe200078e020a */
[----:B------:R1:W-:Y:S03]  /*0b70*/  @P1 STG.E desc[UR4][R8.64], R17 ;  /* 0x0000001108001986 */ /* 0x0003e6000c101904 */
[----:B0-----:R-:W-:-:S05]  /*0b80*/  @!P0 FMUL R3, R3, R3 ;  /* 0x0000000303038220 */ /* 0x001fca0000400000 */
[----:B------:R1:W-:Y:S01]  /*0b90*/  @P1 STG.E desc[UR4][R10.64], R3 ;  /* 0x000000030a001986 */ /* 0x0003e2000c101904 */
[----:B------:R-:W-:Y:S05]  /*0ba0*/  @!P2 BRA `(.L_x_7) ;  /* 0x00000000004ca947 */ /* 0x000fea0003800000 */
[----:B-1----:R-:W0:Y:S02]  /*0bb0*/  LDC.64 R8, c[0x4][0x70] ;  /* 0x01001c00ff087b82 */ /* 0x002e240000000a00 */
[----:B0-----:R-:W-:-:S05]  /*0bc0*/  IMAD.WIDE.U32 R8, R5, 0x20, R8 ;  /* 0x0000002005087825 */ /* 0x001fca00078e0008 */
[----:B------:R-:W2:Y:S04]  /*0bd0*/  LDG.E R0, desc[UR4][R8.64] ;  /* 0x0000000408007981 */ /* 0x000ea8000c1e1900 */
[----:B------:R-:W3:Y:S04]  /*0be0*/  LDG.E R3, desc[UR4][R8.64+0x4] ;  /* 0x0000040408037981 */ /* 0x000ee8000c1e1900 */
[----:B------:R-:W4:Y:S04]  /*0bf0*/  LDG.E R11, desc[UR4][R8.64+0x8] ;  /* 0x00000804080b7981 */ /* 0x000f28000c1e1900 */
[----:B------:R-:W5:Y:S04]  /*0c00*/  LDG.E R13, desc[UR4][R8.64+0xc] ;  /* 0x00000c04080d7981 */ /* 0x000f68000c1e1900 */
[----:B------:R-:W5:Y:S04]  /*0c10*/  LDG.E R15, desc[UR4][R8.64+0x10] ;  /* 0x00001004080f7981 */ /* 0x000f68000c1e1900 */
[----:B------:R-:W5:Y:S04]  /*0c20*/  LDG.E R17, desc[UR4][R8.64+0x14] ;  /* 0x0000140408117981 */ /* 0x000f68000c1e1900 */
[----:B------:R-:W5:Y:S04]  /*0c30*/  LDG.E R19, desc[UR4][R8.64+0x18] ;  /* 0x0000180408137981 */ /* 0x000f68000c1e1900 */
[----:B------:R-:W5:Y:S01]  /*0c40*/  LDG.E R21, desc[UR4][R8.64+0x1c] ;  /* 0x00001c0408157981 */ /* 0x000f62000c1e1900 */
[----:B--2---:R-:W-:-:S04]  /*0c50*/  FADD R0, RZ, R0 ;  /* 0x00000000ff007221 */ /* 0x004fc80000000000 */
[----:B---3--:R-:W-:-:S04]  /*0c60*/  FADD R0, R0, R3 ;  /* 0x0000000300007221 */ /* 0x008fc80000000000 */
[----:B----4-:R-:W-:-:S04]  /*0c70*/  FADD R0, R0, R11 ;  /* 0x0000000b00007221 */ /* 0x010fc80000000000 */
[----:B-----5:R-:W-:-:S04]  /*0c80*/  FADD R0, R0, R13 ;  /* 0x0000000d00007221 */ /* 0x020fc80000000000 */
[----:B------:R-:W-:-:S04]  /*0c90*/  FADD R0, R0, R15 ;  /* 0x0000000f00007221 */ /* 0x000fc80000000000 */
[----:B------:R-:W-:-:S04]  /*0ca0*/  FADD R0, R0, R17 ;  /* 0x0000001100007221 */ /* 0x000fc80000000000 */
[----:B------:R-:W-:-:S04]  /*0cb0*/  FADD R0, R0, R19 ;  /* 0x0000001300007221 */ /* 0x000fc80000000000 */
[----:B------:R-:W-:-:S05]  /*0cc0*/  FADD R21, R0, R21 ;  /* 0x0000001500157221 */ /* 0x000fca0000000000 */
[----:B------:R0:W-:Y:S02]  /*0cd0*/  STG.E desc[UR4][R6.64], R21 ;  /* 0x0000001506007986 */ /* 0x0001e4000c101904 */
.L_x_7:
[----:B------:R-:W-:Y:S05]  /*0ce0*/  BSYNC.RECONVERGENT B0 ;  /* 0x0000000000007941 */ /* 0x000fea0003800200 */
.L_x_6:
[----:B------:R-:W-:Y:S05]  /*0cf0*/  @!P1 EXIT ;  /* 0x000000000000994d */ /* 0x000fea0003800000 */
[----:B-1----:R-:W1:Y:S01]  /*0d00*/  LDC.64 R8, c[0x4][0x70] ;  /* 0x01001c00ff087b82 */ /* 0x002e620000000a00 */
[----:B0-----:R-:W2:Y:S01]  /*0d10*/  LDG.E R7, desc[UR4][R6.64] ;  /* 0x0000000406077981 */ /* 0x001ea2000c1e1900 */
[----:B-1----:R-:W-:-:S04]  /*0d20*/  IMAD.WIDE.U32 R8, R5, 0x20, R8 ;  /* 0x0000002005087825 */ /* 0x002fc800078e0008 */
[----:B------:R-:W-:-:S05]  /*0d30*/  IMAD.WIDE R8, R2, 0x4, R8 ;  /* 0x0000000402087825 */ /* 0x000fca00078e0208 */
[----:B------:R-:W3:Y:S01]  /*0d40*/  LDG.E R0, desc[UR4][R8.64] ;  /* 0x0000000408007981 */ /* 0x000ee2000c1e1900 */
[----:B------:R-:W-:Y:S01]  /*0d50*/  BSSY.RECONVERGENT B0, `(.L_x_8) ;  /* 0x000000d000007945 */ /* 0x000fe20003800200 */
[----:B--2---:R-:W0:Y:S02]  /*0d60*/  MUFU.RCP R3, R7 ;  /* 0x0000000700037308 */ /* 0x004e240000001000 */
[----:B0-----:R-:W-:-:S04]  /*0d70*/  FFMA R4, R3, -R7, 1 ;  /* 0x3f80000003047423 */ /* 0x001fc80000000807 */
[----:B------:R-:W-:Y:S02]  /*0d80*/  FFMA R3, R3, R4, R3 ;  /* 0x0000000403037223 */ /* 0x000fe40000000003 */
[----:B---3--:R-:W0:Y:S02]  /*0d90*/  FCHK P0, R0, R7 ;  /* 0x0000000700007302 */ /* 0x008e240000000000 */
[----:B------:R-:W-:-:S04]  /*0da0*/  FFMA R4, R0, R3, RZ ;  /* 0x0000000300047223 */ /* 0x000fc800000000ff */
[----:B------:R-:W-:-:S04]  /*0db0*/  FFMA R10, R4, -R7, R0 ;  /* 0x80000007040a7223 */ /* 0x000fc80000000000 */
[----:B------:R-:W-:Y:S01]  /*0dc0*/  FFMA R3, R3, R10, R4 ;  /* 0x0000000a03037223 */ /* 0x000fe20000000004 */
[----:B0-----:R-:W-:Y:S06]  /*0dd0*/  @!P0 BRA `(.L_x_9) ;  /* 0x0000000000108947 */ /* 0x001fec0003800000 */
[----:B------:R-:W-:Y:S02]  /*0de0*/  MOV R3, R7 ;  /* 0x0000000700037202 */ /* 0x000fe40000000f00 */
[----:B------:R-:W-:-:S07]  /*0df0*/  MOV R4, 0xe10 ;  /* 0x00000e1000047802 */ /* 0x000fce0000000f00 */
[----:B------:R-:W-:Y:S05]  /*0e00*/  CALL.REL.NOINC `($__internal_0_$__cuda_sm3x_div_rn_noftz_f32_slowpath) ;  /* 0x0000000000a47944 */ /* 0x000fea0003c00000 */
[----:B------:R-:W-:-:S07]  /*0e10*/  MOV R3, R0 ;  /* 0x0000000000037202 */ /* 0x000fce0000000f00 */
.L_x_9:
[----:B------:R-:W-:Y:S05]  /*0e20*/  BSYNC.RECONVERGENT B0 ;  /* 0x0000000000007941 */ /* 0x000fea0003800200 */
.L_x_8:
[----:B------:R-:W0:Y:S08]  /*0e30*/  LDC.64 R6, c[0x4][0x78] ;  /* 0x01001e00ff067b82 */ /* 0x000e300000000a00 */
[----:B------:R-:W1:Y:S01]  /*0e40*/  LDC.64 R8, c[0x4][0x10] ;  /* 0x01000400ff087b82 */ /* 0x000e620000000a00 */
[----:B0-----:R-:W-:-:S04]  /*0e50*/  IMAD.WIDE.U32 R6, R5, 0x20, R6 ;  /* 0x0000002005067825 */ /* 0x001fc800078e0006 */
[----:B------:R-:W-:-:S04]  /*0e60*/  IMAD.WIDE R10, R2, 0x4, R6 ;  /* 0x00000004020a7825 */ /* 0x000fc800078e0206 */
[----:B-1----:R-:W-:Y:S01]  /*0e70*/  IMAD.WIDE R8, R2, 0x4, R8 ;  /* 0x0000000402087825 */ /* 0x002fe200078e0208 */
[----:B------:R0:W-:Y:S04]  /*0e80*/  STG.E desc[UR4][R10.64], R3 ;  /* 0x000000030a007986 */ /* 0x0001e8000c101904 */
[----:B------:R-:W2:Y:S04]  /*0e90*/  LDG.E R0, desc[UR4][R6.64] ;  /* 0x0000000406007981 */ /* 0x000ea8000c1e1900 */
[----:B------:R-:W2:Y:S04]  /*0ea0*/  LDG.E R13, desc[UR4][R8.64] ;  /* 0x00000004080d7981 */ /* 0x000ea8000c1e1900 */
[----:B------:R-:W3:Y:S01]  /*0eb0*/  LDG.E R21, desc[UR4][R6.64+0x4] ;  /* 0x0000040406157981 */ /* 0x000ee2000c1e1900 */
[----:B0-----:R-:W0:Y:S03]  /*0ec0*/  LDC.64 R10, c[0x4][0x80] ;  /* 0x01002000ff0a7b82 */ /* 0x001e260000000a00 */
        /* <DEDUP_REMOVED lines=13> */
[C---:B0-----:R-:W-:Y:S01]  /*0fa0*/  IMAD.WIDE.U32 R10, R5.reuse, 0x20, R10 ;  /* 0x00000020050a7825 */ /* 0x041fe200078e000a */
[----:B------:R-:W-:-:S03]  /*0fb0*/  LEA R5, R5, R2, 0x3 ;  /* 0x0000000205057211 */ /* 0x000fc600078e18ff */
[----:B------:R-:W-:-:S04]  /*0fc0*/  IMAD.WIDE R10, R2, 0x4, R10 ;  /* 0x00000004020a7825 */ /* 0x000fc800078e020a */
[----:B--2---:R-:W-:-:S04]  /*0fd0*/  FFMA R0, R0, R13, RZ ;  /* 0x0000000d00007223 */ /* 0x004fc800000000ff */
[----:B---3--:R-:W-:Y:S02]  /*0fe0*/  FFMA R0, R21, R12, R0 ;  /* 0x0000000c15007223 */ /* 0x008fe40000000000 */
[----:B------:R-:W0:Y:S02]  /*0ff0*/  LDC.64 R12, c[0x0][0x398] ;  /* 0x0000e600ff0c7b82 */ /* 0x000e240000000a00 */
[----:B----4-:R-:W-:-:S04]  /*1000*/  FFMA R0, R23, R20, R0 ;  /* 0x0000001417007223 */ /* 0x010fc80000000000 */
[----:B-----5:R-:W-:-:S04]  /*1010*/  FFMA R0, R25, R22, R0 ;  /* 0x0000001619007223 */ /* 0x020fc80000000000 */
[----:B------:R-:W-:Y:S01]  /*1020*/  FFMA R0, R17, R18, R0 ;  /* 0x0000001211007223 */ /* 0x000fe20000000000 */
[----:B0-----:R-:W-:-:S04]  /*1030*/  IMAD.WIDE R12, R5, 0x4, R12 ;  /* 0x00000004050c7825 */ /* 0x001fc800078e020c */
[----:B------:R-:W-:-:S04]  /*1040*/  FFMA R0, R15, R16, R0 ;  /* 0x000000100f007223 */ /* 0x000fc80000000000 */
[----:B------:R-:W-:-:S04]  /*1050*/  FFMA R3, R3, R4, R0 ;  /* 0x0000000403037223 */ /* 0x000fc80000000000 */
[----:B------:R-:W-:-:S05]  /*1060*/  FFMA R3, R14, R19, R3 ;  /* 0x000000130e037223 */ /* 0x000fca0000000003 */
[----:B------:R-:W-:Y:S04]  /*1070*/  STG.E desc[UR4][R10.64], R3 ;  /* 0x000000030a007986 */ /* 0x000fe8000c101904 */
[----:B------:R-:W-:Y:S01]  /*1080*/  STG.E desc[UR4][R12.64], R3 ;  /* 0x000000030c007986 */ /* 0x000fe2000c101904 */
[----:B------:R-:W-:Y:S05]  /*1090*/  EXIT ;  /* 0x000000000000794d */ /* 0x000fea0003800000 */
        .weak           $__internal_0_$__cuda_sm3x_div_rn_noftz_f32_slowpath
        .type           $__internal_0_$__cuda_sm3x_div_rn_noftz_f32_slowpath,@function
        .size           $__internal_0_$__cuda_sm3x_div_rn_noftz_f32_slowpath,(.L_x_22 - $__internal_0_$__cuda_sm3x_div_rn_noftz_f32_slowpath)
$__internal_0_$__cuda_sm3x_div_rn_noftz_f32_slowpath:
[----:B------:R-:W-:Y:S01]  /*10a0*/  SHF.R.U32.HI R7, RZ, 0x17, R3 ;  /* 0x00000017ff077819 */ /* 0x000fe20000011603 */
[----:B------:R-:W-:Y:S01]  /*10b0*/  BSSY.RECONVERGENT B2, `(.L_x_10) ;  /* 0x0000062000027945 */ /* 0x000fe20003800200 */
[----:B------:R-:W-:Y:S02]  /*10c0*/  SHF.R.U32.HI R6, RZ, 0x17, R0 ;  /* 0x00000017ff067819 */ /* 0x000fe40000011600 */
[----:B------:R-:W-:Y:S02]  /*10d0*/  LOP3.LUT R12, R7, 0xff, RZ, 0xc0, !PT ;  /* 0x000000ff070c7812 */ /* 0x000fe400078ec0ff */
[----:B------:R-:W-:Y:S02]  /*10e0*/  LOP3.LUT R10, R6, 0xff, RZ, 0xc0, !PT ;  /* 0x000000ff060a7812 */ /* 0x000fe400078ec0ff */
[----:B------:R-:W-:Y:S02]  /*10f0*/  IADD3 R8, PT, PT, R12, -0x1, RZ ;  /* 0xffffffff0c087810 */ /* 0x000fe40007ffe0ff */
[----:B------:R-:W-:-:S02]  /*1100*/  IADD3 R7, PT, PT, R10, -0x1, RZ ;  /* 0xffffffff0a077810 */ /* 0x000fc40007ffe0ff */
[----:B------:R-:W-:-:S04]  /*1110*/  ISETP.GT.U32.AND P0, PT, R8, 0xfd, PT ;  /* 0x000000fd0800780c */ /* 0x000fc80003f04070 */
[----:B------:R-:W-:-:S13]  /*1120*/  ISETP.GT.U32.OR P0, PT, R7, 0xfd, P0 ;  /* 0x000000fd0700780c */ /* 0x000fda0000704470 */
[----:B------:R-:W-:Y:S01]  /*1130*/  @!P0 MOV R6, RZ ;  /* 0x000000ff00068202 */ /* 0x000fe20000000f00 */
[----:B------:R-:W-:Y:S06]  /*1140*/  @!P0 BRA `(.L_x_11) ;  /* 0x00000000005c8947 */ /* 0x000fec0003800000 */
[----:B------:R-:W-:Y:S02]  /*1150*/  FSETP.GTU.FTZ.AND P0, PT, |R0|, +INF , PT ;  /* 0x7f8000000000780b */ /* 0x000fe40003f1c200 */
[----:B------:R-:W-:-:S04]  /*1160*/  FSETP.GTU.FTZ.AND P2, PT, |R3|, +INF , PT ;  /* 0x7f8000000300780b */ /* 0x000fc80003f5c200 */
[----:B------:R-:W-:-:S13]  /*1170*/  PLOP3.LUT P0, PT, P0, P2, PT, 0xf8, 0x8f ;  /* 0x00000000008f781c */ /* 0x000fda0000705f70 */
[----:B------:R-:W-:Y:S05]  /*1180*/  @P0 BRA `(.L_x_12) ;  /* 0x00000004004c0947 */ /* 0x000fea0003800000 */
[----:B------:R-:W-:-:S13]  /*1190*/  LOP3.LUT P0, RZ, R3, 0x7fffffff, R0, 0xc8, !PT ;  /* 0x7fffffff03ff7812 */ /* 0x000fda000780c800 */
[----:B------:R-:W-:Y:S05]  /*11a0*/  @!P0 BRA `(.L_x_13) ;  /* 0x00000004003c8947 */ /* 0x000fea0003800000 */
[C---:B------:R-:W-:Y:S02]  /*11b0*/  FSETP.NEU.FTZ.AND P3, PT, |R0|.reuse, +INF , PT ;  /* 0x7f8000000000780b */ /* 0x040fe40003f7d200 */
[----:B------:R-:W-:Y:S02]  /*11c0*/  FSETP.NEU.FTZ.AND P2, PT, |R3|, +INF , PT ;  /* 0x7f8000000300780b */ /* 0x000fe40003f5d200 */
[----:B------:R-:W-:-:S11]  /*11d0*/  FSETP.NEU.FTZ.AND P0, PT, |R0|, +INF , PT ;  /* 0x7f8000000000780b */ /* 0x000fd60003f1d200 */
[----:B------:R-:W-:Y:S05]  /*11e0*/  @!P2 BRA !P3, `(.L_x_13) ;  /* 0x00000004002ca947 */ /* 0x000fea0005800000 */
[----:B------:R-:W-:-:S04]  /*11f0*/  LOP3.LUT P3, RZ, R0, 0x7fffffff, RZ, 0xc0, !PT ;  /* 0x7fffffff00ff7812 */ /* 0x000fc8000786c0ff */
[----:B------:R-:W-:-:S13]  /*1200*/  PLOP3.LUT P2, PT, P2, P3, PT, 0x2f, 0xf2 ;  /* 0x0000000000f2781c */ /* 0x000fda0001746577 */
[----:B------:R-:W-:Y:S05]  /*1210*/  @P2 BRA `(.L_x_14) ;  /* 0x0000000400182947 */ /* 0x000fea0003800000 */
[----:B------:R-:W-:-:S04]  /*1220*/  LOP3.LUT P2, RZ, R3, 0x7fffffff, RZ, 0xc0, !PT ;  /* 0x7fffffff03ff7812 */ /* 0x000fc8000784c0ff */
[----:B------:R-:W-:-:S13]  /*1230*/  PLOP3.LUT P0, PT, P0, P2, PT, 0x2f, 0xf2 ;  /* 0x0000000000f2781c */ /* 0x000fda0000704577 */
[----:B------:R-:W-:Y:S05]  /*1240*/  @P0 BRA `(.L_x_15) ;  /* 0x0000000400000947 */ /* 0x000fea0003800000 */
[----:B------:R-:W-:Y:S02]  /*1250*/  ISETP.GE.AND P0, PT, R7, RZ, PT ;  /* 0x000000ff0700720c */ /* 0x000fe40003f06270 */
[----:B------:R-:W-:-:S11]  /*1260*/  ISETP.GE.AND P2, PT, R8, RZ, PT ;  /* 0x000000ff0800720c */ /* 0x000fd60003f46270 */
[----:B------:R-:W-:Y:S01]  /*1270*/  @P0 MOV R6, RZ ;  /* 0x000000ff00060202 */ /* 0x000fe20000000f00 */
[----:B------:R-:W-:Y:S01]  /*1280*/  @!P0 FFMA R0, R0, 1.84467440737095516160e+19, RZ ;  /* 0x5f80000000008823 */ /* 0x000fe200000000ff */
[----:B------:R-:W-:Y:S01]  /*1290*/  @!P0 MOV R6, 0xffffffc0 ;  /* 0xffffffc000068802 */ /* 0x000fe20000000f00 */
[----:B------:R-:W-:-:S03]  /*12a0*/  @!P2 FFMA R3, R3, 1.84467440737095516160e+19, RZ ;  /* 0x5f8000000303a823 */ /* 0x000fc600000000ff */
[----:B------:R-:W-:-:S07]  /*12b0*/  @!P2 IADD3 R6, PT, PT, R6, 0x40, RZ ;  /* 0x000000400606a810 */ /* 0x000fce0007ffe0ff */
.L_x_11:
[----:B------:R-:W-:Y:S01]  /*12c0*/  LEA R8, R12, 0xc0800000, 0x17 ;  /* 0xc08000000c087811 */ /* 0x000fe200078eb8ff */
[----:B------:R-:W-:Y:S03]  /*12d0*/  BSSY.RECONVERGENT B3, `(.L_x_16) ;  /* 0x0000036000037945 */ /* 0x000fe60003800200 */
[----:B------:R-:W-:Y:S02]  /*12e0*/  IADD3 R8, PT, PT, -R8, R3, RZ ;  /* 0x0000000308087210 */ /* 0x000fe40007ffe1ff */
[----:B------:R-:W-:Y:S02]  /*12f0*/  IADD3 R3, PT, PT, R10, -0x7f, RZ ;  /* 0xffffff810a037810 */ /* 0x000fe40007ffe0ff */
[----:B------:R-:W0:Y:S01]  /*1300*/  MUFU.RCP R7, R8 ;  /* 0x0000000800077308 */ /* 0x000e220000001000 */
[----:B------:R-:W-:Y:S02]  /*1310*/  FADD.FTZ R9, -R8, -RZ ;  /* 0x800000ff08097221 */ /* 0x000fe40000010100 */
[----:B------:R-:W-:-:S02]  /*1320*/  IMAD R0, R3, -0x800000, R0 ;  /* 0xff80000003007824 */ /* 0x000fc400078e0200 */
[----:B0-----:R-:W-:-:S04]  /*1330*/  FFMA R10, R7, R9, 1 ;  /* 0x3f800000070a7423 */ /* 0x001fc80000000009 */
[----:B------:R-:W-:-:S04]  /*1340*/  FFMA R14, R7, R10, R7 ;  /* 0x0000000a070e7223 */ /* 0x000fc80000000007 */
[----:B------:R-:W-:-:S04]  /*1350*/  FFMA R7, R0, R14, RZ ;  /* 0x0000000e00077223 */ /* 0x000fc800000000ff */
[----:B------:R-:W-:-:S04]  /*1360*/  FFMA R10, R9, R7, R0 ;  /* 0x00000007090a7223 */ /* 0x000fc80000000000 */
[----:B------:R-:W-:Y:S01]  /*1370*/  FFMA R11, R14, R10, R7 ;  /* 0x0000000a0e0b7223 */ /* 0x000fe20000000007 */
[----:B------:R-:W-:-:S03]  /*1380*/  IADD3 R7, PT, PT, R3, 0x7f, -R12 ;  /* 0x0000007f03077810 */ /* 0x000fc60007ffe80c */
[----:B------:R-:W-:Y:S01]  /*1390*/  FFMA R10, R9, R11, R0 ;  /* 0x0000000b090a7223 */ /* 0x000fe20000000000 */
[----:B------:R-:W-:-:S03]  /*13a0*/  IADD3 R7, PT, PT, R7, R6, RZ ;  /* 0x0000000607077210 */ /* 0x000fc60007ffe0ff */
[----:B------:R-:W-:-:S05]  /*13b0*/  FFMA R0, R14, R10, R11 ;  /* 0x0000000a0e007223 */ /* 0x000fca000000000b */
[----:B------:R-:W-:-:S04]  /*13c0*/  SHF.R.U32.HI R3, RZ, 0x17, R0 ;  /* 0x00000017ff037819 */ /* 0x000fc80000011600 */
[----:B------:R-:W-:-:S04]  /*13d0*/  LOP3.LUT R3, R3, 0xff, RZ, 0xc0, !PT ;  /* 0x000000ff03037812 */ /* 0x000fc800078ec0ff */
[----:B------:R-:W-:-:S04]  /*13e0*/  IADD3 R9, PT, PT, R3, R7, RZ ;  /* 0x0000000703097210 */ /* 0x000fc80007ffe0ff */
[----:B------:R-:W-:-:S04]  /*13f0*/  IADD3 R3, PT, PT, R9, -0x1, RZ ;  /* 0xffffffff09037810 */ /* 0x000fc80007ffe0ff */
[----:B------:R-:W-:-:S13]  /*1400*/  ISETP.GE.U32.AND P0, PT, R3, 0xfe, PT ;  /* 0x000000fe0300780c */ /* 0x000fda0003f06070 */
[----:B------:R-:W-:Y:S05]  /*1410*/  @!P0 BRA `(.L_x_17) ;  /* 0x0000000000808947 */ /* 0x000fea0003800000 */
[----:B------:R-:W-:-:S13]  /*1420*/  ISETP.GT.AND P0, PT, R9, 0xfe, PT ;  /* 0x000000fe0900780c */ /* 0x000fda0003f04270 */
[----:B------:R-:W-:Y:S05]  /*1430*/  @P0 BRA `(.L_x_18) ;  /* 0x00000000006c0947 */ /* 0x000fea0003800000 */
[----:B------:R-:W-:-:S13]  /*1440*/  ISETP.GE.AND P0, PT, R9, 0x1, PT ;  /* 0x000000010900780c */ /* 0x000fda0003f06270 */
[----:B------:R-:W-:Y:S05]  /*1450*/  @P0 BRA `(.L_x_19) ;  /* 0x0000000000740947 */ /* 0x000fea0003800000 */
[----:B------:R-:W-:Y:S02]  /*1460*/  ISETP.GE.AND P0, PT, R9, -0x18, PT ;  /* 0xffffffe80900780c */ /* 0x000fe40003f06270 */
[----:B------:R-:W-:-:S11]  /*1470*/  LOP3.LUT R0, R0, 0x80000000, RZ, 0xc0, !PT ;  /* 0x8000000000007812 */ /* 0x000fd600078ec0ff */
[----:B------:R-:W-:Y:S05]  /*1480*/  @!P0 BRA `(.L_x_19) ;  /* 0x0000000000688947 */ /* 0x000fea0003800000 */
[CCC-:B------:R-:W-:Y:S01]  /*1490*/  FFMA.RZ R3, R14.reuse, R10.reuse, R11.reuse ;  /* 0x0000000a0e037223 */ /* 0x1c0fe2000000c00b */
[C---:B------:R-:W-:Y:S01]  /*14a0*/  IADD3 R8, PT, PT, R9.reuse, 0x20, RZ ;  /* 0x0000002009087810 */ /* 0x040fe20007ffe0ff */
[CCC-:B------:R-:W-:Y:S01]  /*14b0*/  FFMA.RM R6, R14.reuse, R10.reuse, R11.reuse ;  /* 0x0000000a0e067223 */ /* 0x1c0fe2000000400b */
[----:B------:R-:W-:Y:S02]  /*14c0*/  ISETP.NE.AND P3, PT, R9, RZ, PT ;  /* 0x000000ff0900720c */ /* 0x000fe40003f65270 */
[----:B------:R-:W-:Y:S01]  /*14d0*/  LOP3.LUT R7, R3, 0x7fffff, RZ, 0xc0, !PT ;  /* 0x007fffff03077812 */ /* 0x000fe200078ec0ff */
[----:B------:R-:W-:Y:S01]  /*14e0*/  FFMA.RP R3, R14, R10, R11 ;  /* 0x0000000a0e037223 */ /* 0x000fe2000000800b */
[----:B------:R-:W-:Y:S02]  /*14f0*/  ISETP.NE.AND P2, PT, R9, RZ, PT ;  /* 0x000000ff0900720c */ /* 0x000fe40003f45270 */
[----:B------:R-:W-:Y:S02]  /*1500*/  LOP3.LUT R7, R7, 0x800000, RZ, 0xfc, !PT ;  /* 0x0080000007077812 */ /* 0x000fe400078efcff */
[----:B------:R-:W-:-:S02]  /*1510*/  IADD3 R9, PT, PT, -R9, RZ, RZ ;  /* 0x000000ff09097210 */ /* 0x000fc40007ffe1ff */
[----:B------:R-:W-:Y:S02]  /*1520*/  SHF.L.U32 R8, R7, R8, RZ ;  /* 0x0000000807087219 */ /* 0x000fe400000006ff */
[----:B------:R-:W-:Y:S02]  /*1530*/  FSETP.NEU.FTZ.AND P0, PT, R3, R6, PT ;  /* 0x000000060300720b */ /* 0x000fe40003f1d000 */
[----:B------:R-:W-:Y:S02]  /*1540*/  SEL R6, R9, RZ, P3 ;  /* 0x000000ff09067207 */ /* 0x000fe40001800000 */
[----:B------:R-:W-:Y:S02]  /*1550*/  ISETP.NE.AND P2, PT, R8, RZ, P2 ;  /* 0x000000ff0800720c */ /* 0x000fe40001745270 */
[----:B------:R-:W-:Y:S02]  /*1560*/  SHF.R.U32.HI R6, RZ, R6, R7 ;  /* 0x00000006ff067219 */ /* 0x000fe40000011607 */
[----:B------:R-:W-:-:S02]  /*1570*/  PLOP3.LUT P0, PT, P0, P2, PT, 0xf8, 0x8f ;  /* 0x00000000008f781c */ /* 0x000fc40000705f70 */
[----:B------:R-:W-:Y:S02]  /*1580*/  SHF.R.U32.HI R8, RZ, 0x1, R6 ;  /* 0x00000001ff087819 */ /* 0x000fe40000011606 */
[----:B------:R-:W-:-:S04]  /*1590*/  SEL R3, RZ, 0x1, !P0 ;  /* 0x00000001ff037807 */ /* 0x000fc80004000000 */
[----:B------:R-:W-:-:S04]  /*15a0*/  LOP3.LUT R3, R3, 0x1, R8, 0xf8, !PT ;  /* 0x0000000103037812 */ /* 0x000fc800078ef808 */
[----:B------:R-:W-:-:S04]  /*15b0*/  LOP3.LUT R3, R3, R6, RZ, 0xc0, !PT ;  /* 0x0000000603037212 */ /* 0x000fc800078ec0ff */
[----:B------:R-:W-:-:S04]  /*15c0*/  IADD3 R3, PT, PT, R8, R3, RZ ;  /* 0x0000000308037210 */ /* 0x000fc80007ffe0ff */
[----:B------:R-:W-:Y:S01]  /*15d0*/  LOP3.LUT R0, R3, R0, RZ, 0xfc, !PT ;  /* 0x0000000003007212 */ /* 0x000fe200078efcff */
[----:B------:R-:W-:Y:S06]  /*15e0*/  BRA `(.L_x_19) ;  /* 0x0000000000107947 */ /* 0x000fec0003800000 */
.L_x_18:
[----:B------:R-:W-:-:S04]  /*15f0*/  LOP3.LUT R0, R0, 0x80000000, RZ, 0xc0, !PT ;  /* 0x8000000000007812 */ /* 0x000fc800078ec0ff */
[----:B------:R-:W-:Y:S01]  /*1600*/  LOP3.LUT R0, R0, 0x7f800000, RZ, 0xfc, !PT ;  /* 0x7f80000000007812 */ /* 0x000fe200078efcff */
[----:B------:R-:W-:Y:S06]  /*1610*/  BRA `(.L_x_19) ;  /* 0x0000000000047947 */ /* 0x000fec0003800000 */
.L_x_17:
[----:B------:R-:W-:-:S07]  /*1620*/  LEA R0, R7, R0, 0x17 ;  /* 0x0000000007007211 */ /* 0x000fce00078eb8ff */
.L_x_19:
[----:B------:R-:W-:Y:S05]  /*1630*/  BSYNC.RECONVERGENT B3 ;  /* 0x0000000000037941 */ /* 0x000fea0003800200 */
.L_x_16:
[----:B------:R-:W-:Y:S05]  /*1640*/  BRA `(.L_x_20) ;  /* 0x0000000000207947 */ /* 0x000fea0003800000 */
.L_x_15:
[----:B------:R-:W-:-:S04]  /*1650*/  LOP3.LUT R0, R3, 0x80000000, R0, 0x48, !PT ;  /* 0x8000000003007812 */ /* 0x000fc800078e4800 */
[----:B------:R-:W-:Y:S01]  /*1660*/  LOP3.LUT R0, R0, 0x7f800000, RZ, 0xfc, !PT ;  /* 0x7f80000000007812 */ /* 0x000fe200078efcff */
[----:B------:R-:W-:Y:S06]  /*1670*/  BRA `(.L_x_20) ;  /* 0x0000000000147947 */ /* 0x000fec0003800000 */
.L_x_14:
[----:B------:R-:W-:Y:S01]  /*1680*/  LOP3.LUT R0, R3, 0x80000000, R0, 0x48, !PT ;  /* 0x8000000003007812 */ /* 0x000fe200078e4800 */
[----:B------:R-:W-:Y:S06]  /*1690*/  BRA `(.L_x_20) ;  /* 0x00000000000c7947 */ /* 0x000fec0003800000 */
.L_x_13:
[----:B------:R-:W0:Y:S01]  /*16a0*/  MUFU.RSQ R0, -QNAN ;  /* 0xffc0000000007908 */ /* 0x000e220000001400 */
[----:B------:R-:W-:Y:S05]  /*16b0*/  BRA `(.L_x_20) ;  /* 0x0000000000047947 */ /* 0x000fea0003800000 */
.L_x_12:
[----:B------:R-:W-:-:S07]  /*16c0*/  FADD.FTZ R0, R0, R3 ;  /* 0x0000000300007221 */ /* 0x000fce0000010000 */
.L_x_20:
[----:B------:R-:W-:Y:S05]  /*16d0*/  BSYNC.RECONVERGENT B2 ;  /* 0x0000000000027941 */ /* 0x000fea0003800200 */
.L_x_10:
[----:B------:R-:W-:Y:S01]  /*16e0*/  HFMA2 R7, -RZ, RZ, 0, 0 ;  /* 0x00000000ff077431 */ /* 0x000fe200000001ff */
[----:B------:R-:W-:-:S04]  /*16f0*/  MOV R6, R4 ;  /* 0x0000000400067202 */ /* 0x000fc80000000f00 */
[----:B0-----:R-:W-:Y:S05]  /*1700*/  RET.REL.NODEC R6 `(_Z29soft_capping_attention_kernelPfS_S_S_) ;  /* 0xffffffe8063c7950 */ /* 0x001fea0003c3ffff */
.L_x_21:
[----:B------:R-:W-:-:S00]  /*1710*/  BRA `(.L_x_21) ;  /* 0xfffffffc00fc7947 */ /* 0x000fc0000383ffff */
[----:B------:R-:W-:-:S00]  /*1720*/  NOP ;  /* 0x0000000000007918 */ /* 0x000fc00000000000 */
        /* <DEDUP_REMOVED lines=13> */
.L_x_22:


//--------------------- .nv.shared.reserved.0     --------------------------
	.section	.nv.shared.reserved.0,"aw",@nobits
	.weak		__nv_reservedSMEM_offset_0_alias
	.size		__nv_reservedSMEM_offset_0_alias, 0, 64
	.other		__nv_reservedSMEM_offset_0_alias,@"STO_CUDA_RESERVED_SHARED STV_DEFAULT"
__nv_reservedSMEM_offset_0_alias:
	.zero		0
	.zero		64


//--------------------- .nv.global                --------------------------
	.section	.nv.global,"aw",@nobits
	.align	4
.nv.global:
	.type		row_sum,@object
	.size		row_sum,(Q - row_sum)
row_sum:
	.zero		32
	.type		Q,@object
	.size		Q,(output - Q)
Q:
	.zero		256
	.type		output,@object
	.size		output,(exp_minus_1 - output)
output:
	.zero		256
	.type		exp_minus_1,@object
	.size		exp_minus_1,(scaled - exp_minus_1)
exp_minus_1:
	.zero		256
	.type		scaled,@object
	.size		scaled,(tanh_x - scaled)
scaled:
	.zero		256
	.type		tanh_x,@object
	.size		tanh_x,(V - tanh_x)
tanh_x:
	.zero		256
	.type		V,@object
	.size		V,(exp_scores - V)
V:
	.zero		256
	.type		exp_scores,@object
	.size		exp_scores,(two_x - exp_scores)
exp_scores:
	.zero		256
	.type		two_x,@object
	.size		two_x,(capped_scores - two_x)
two_x:
	.zero		256
	.type		capped_scores,@object
	.size		capped_scores,(scores - capped_scores)
capped_scores:
	.zero		256
	.type		scores,@object
	.size		scores,(attn - scores)
scores:
	.zero		256
	.type		attn,@object
	.size		attn,(exp_2x - attn)
attn:
	.zero		256
	.type		exp_2x,@object
	.size		exp_2x,(exp_plus_1 - exp_2x)
exp_2x:
	.zero		256
	.type		exp_plus_1,@object
	.size		exp_plus_1,(K - exp_plus_1)
exp_plus_1:
	.zero		256
	.type		K,@object
	.size		K,(shifted - K)
K:
	.zero		256
	.type		shifted,@object
	.size		shifted,(x_div_cap - shifted)
shifted:
	.zero		256
	.type		x_div_cap,@object
	.size		x_div_cap,(.L_5 - x_div_cap)
x_div_cap:
	.zero		256
.L_5:


//--------------------- .nv.constant0._Z29soft_capping_attention_kernelPfS_S_S_ --------------------------
	.section	.nv.constant0._Z29soft_capping_attention_kernelPfS_S_S_,"a",@progbits
	.sectionflags	@""
	.align	4
.nv.constant0._Z29soft_capping_attention_kernelPfS_S_S_:
	.zero		928


//--------------------- SYMBOLS --------------------------

	.type		.nv.reservedSmem.offset0,@object
	.size		.nv.reservedSmem.offset0,0x4
